	.headerflags	@"EF_CUDA_TEXMODE_UNIFIED EF_CUDA_64BIT_ADDRESS EF_CUDA_ACCELERATORS EF_CUDA_SM90 EF_CUDA_VIRTUAL_SM(EF_CUDA_SM90)"
	.elftype	@"ET_EXEC"


//--------------------- .nv.info                  --------------------------
	.section	.nv.info,"",@"SHT_CUDA_INFO"
	.align	4


	//----- nvinfo : EIATTR_REGCOUNT
	.align		4
        /*0000*/ 	.byte	0x04, 0x2f
        /*0002*/ 	.short	(.L_3 - .L_2)
	.align		4
.L_2:
        /*0004*/ 	.word	index@(triton_poi_fused__native_batch_norm_legit_no_training_convolution_relu_7)
        /*0008*/ 	.word	0x00000020


	//----- nvinfo : EIATTR_MIN_STACK_SIZE
	.align		4
.L_3:
        /*000c*/ 	.byte	0x04, 0x12
        /*000e*/ 	.short	(.L_5 - .L_4)
	.align		4
.L_4:
        /*0010*/ 	.word	index@(triton_poi_fused__native_batch_norm_legit_no_training_convolution_relu_7)
        /*0014*/ 	.word	0x00000000


	//----- nvinfo : EIATTR_FRAME_SIZE
	.align		4
.L_5:
        /*0018*/ 	.byte	0x04, 0x11
        /*001a*/ 	.short	(.L_7 - .L_6)
	.align		4
.L_6:
        /*001c*/ 	.word	index@(triton_poi_fused__native_batch_norm_legit_no_training_convolution_relu_7)
        /*0020*/ 	.word	0x00000000


	//----- nvinfo : EIATTR_MIN_STACK_SIZE
	.align		4
.L_7:
        /*0024*/ 	.byte	0x04, 0x12
        /*0026*/ 	.short	(.L_9 - .L_8)
	.align		4
.L_8:
        /*0028*/ 	.word	index@(triton_poi_fused__native_batch_norm_legit_no_training_convolution_relu_7)
        /*002c*/ 	.word	0x00000000
.L_9:


//--------------------- .nv.info.triton_poi_fused__native_batch_norm_legit_no_training_convolution_relu_7 --------------------------
	.section	.nv.info.triton_poi_fused__native_batch_norm_legit_no_training_convolution_relu_7,"",@"SHT_CUDA_INFO"
	.sectionflags	@""
	.align	4


	//----- nvinfo : EIATTR_CUDA_API_VERSION
	.align		4
        /*0000*/ 	.byte	0x04, 0x37
        /*0002*/ 	.short	(.L_11 - .L_10)
.L_10:
        /*0004*/ 	.word	0x0000007c


	//----- nvinfo : EIATTR_KPARAM_INFO
	.align		4
.L_11:
        /*0008*/ 	.byte	0x04, 0x17
        /*000a*/ 	.short	(.L_13 - .L_12)
.L_12:
        /*000c*/ 	.word	0x00000000
        /*0010*/ 	.short	0x0007
        /*0012*/ 	.short	0x0038
        /*0014*/ 	.byte	0x00, 0xf0, 0x11, 0x00


	//----- nvinfo : EIATTR_KPARAM_INFO
	.align		4
.L_13:
        /*0018*/ 	.byte	0x04, 0x17
        /*001a*/ 	.short	(.L_15 - .L_14)
.L_14:
        /*001c*/ 	.word	0x00000000
        /*0020*/ 	.short	0x0006
        /*0022*/ 	.short	0x0030
        /*0024*/ 	.byte	0x00, 0xf4, 0x21, 0x00


	//----- nvinfo : EIATTR_KPARAM_INFO
	.align		4
.L_15:
        /*0028*/ 	.byte	0x04, 0x17
        /*002a*/ 	.short	(.L_17 - .L_16)
.L_16:
        /*002c*/ 	.word	0x00000000
        /*0030*/ 	.short	0x0005
        /*0032*/ 	.short	0x0028
        /*0034*/ 	.byte	0x00, 0xf4, 0x21, 0x00


	//----- nvinfo : EIATTR_KPARAM_INFO
	.align		4
.L_17:
        /*0038*/ 	.byte	0x04, 0x17
        /*003a*/ 	.short	(.L_19 - .L_18)
.L_18:
        /*003c*/ 	.word	0x00000000
        /*0040*/ 	.short	0x0004
        /*0042*/ 	.short	0x0020
        /*0044*/ 	.byte	0x00, 0xf4, 0x21, 0x00


	//----- nvinfo : EIATTR_KPARAM_INFO
	.align		4
.L_19:
        /*0048*/ 	.byte	0x04, 0x17
        /*004a*/ 	.short	(.L_21 - .L_20)
.L_20:
        /*004c*/ 	.word	0x00000000
        /*0050*/ 	.short	0x0003
        /*0052*/ 	.short	0x0018
        /*0054*/ 	.byte	0x00, 0xf4, 0x21, 0x00


	//----- nvinfo : EIATTR_KPARAM_INFO
	.align		4
.L_21:
        /*0058*/ 	.byte	0x04, 0x17
        /*005a*/ 	.short	(.L_23 - .L_22)
.L_22:
        /*005c*/ 	.word	0x00000000
        /*0060*/ 	.short	0x0002
        /*0062*/ 	.short	0x0010
        /*0064*/ 	.byte	0x00, 0xf4, 0x21, 0x00


	//----- nvinfo : EIATTR_KPARAM_INFO
	.align		4
.L_23:
        /*0068*/ 	.byte	0x04, 0x17
        /*006a*/ 	.short	(.L_25 - .L_24)
.L_24:
        /*006c*/ 	.word	0x00000000
        /*0070*/ 	.short	0x0001
        /*0072*/ 	.short	0x0008
        /*0074*/ 	.byte	0x00, 0xf4, 0x21, 0x00


	//----- nvinfo : EIATTR_KPARAM_INFO
	.align		4
.L_25:
        /*0078*/ 	.byte	0x04, 0x17
        /*007a*/ 	.short	(.L_27 - .L_26)
.L_26:
        /*007c*/ 	.word	0x00000000
        /*0080*/ 	.short	0x0000
        /*0082*/ 	.short	0x0000
        /*0084*/ 	.byte	0x00, 0xf4, 0x21, 0x00


	//----- nvinfo : EIATTR_SPARSE_MMA_MASK
	.align		4
.L_27:
        /*0088*/ 	.byte	0x03, 0x50
        /*008a*/ 	.short	0x0000


	//----- nvinfo : EIATTR_MAXREG_COUNT
	.align		4
        /*008c*/ 	.byte	0x03, 0x1b
        /*008e*/ 	.short	0x00ff


	//----- nvinfo : EIATTR_EXIT_INSTR_OFFSETS
	.align		4
        /*0090*/ 	.byte	0x04, 0x1c
        /*0092*/ 	.short	(.L_29 - .L_28)


	//   ....[0]....
.L_28:
        /*0094*/ 	.word	0x000007b0


	//----- nvinfo : EIATTR_REQNTID
	.align		4
.L_29:
        /*0098*/ 	.byte	0x04, 0x10
        /*009a*/ 	.short	(.L_31 - .L_30)
.L_30:
        /*009c*/ 	.word	0x00000080
        /*00a0*/ 	.word	0x00000001
        /*00a4*/ 	.word	0x00000001


	//----- nvinfo : EIATTR_CBANK_PARAM_SIZE
	.align		4
.L_31:
        /*00a8*/ 	.byte	0x03, 0x19
        /*00aa*/ 	.short	0x003c


	//----- nvinfo : EIATTR_PARAM_CBANK
	.align		4
        /*00ac*/ 	.byte	0x04, 0x0a
        /*00ae*/ 	.short	(.L_33 - .L_32)
	.align		4
.L_32:
        /*00b0*/ 	.word	index@(.nv.constant0.triton_poi_fused__native_batch_norm_legit_no_training_convolution_relu_7)
        /*00b4*/ 	.short	0x0210
        /*00b6*/ 	.short	0x003c


	//----- nvinfo : EIATTR_SW_WAR
	.align		4
.L_33:
        /*00b8*/ 	.byte	0x04, 0x36
        /*00ba*/ 	.short	(.L_35 - .L_34)
.L_34:
        /*00bc*/ 	.word	0x00000008
.L_35:


//--------------------- .nv.callgraph             --------------------------
	.section	.nv.callgraph,"",@"SHT_CUDA_CALLGRAPH"
	.align	4
	.sectionentsize	8
	.align		4
        /*0000*/ 	.word	0x00000000
	.align		4
        /*0004*/ 	.word	0xffffffff
	.align		4
        /*0008*/ 	.word	0x00000000
	.align		4
        /*000c*/ 	.word	0xfffffffe
	.align		4
        /*0010*/ 	.word	0x00000000
	.align		4
        /*0014*/ 	.word	0xfffffffd
	.align		4
        /*0018*/ 	.word	0x00000000
	.align		4
        /*001c*/ 	.word	0xfffffffc


//--------------------- .nv.constant4             --------------------------
	.section	.nv.constant4,"a",@progbits
	.align	8
	.align		8
.nv.constant4:
        /*0000*/ 	.dword	_$_str
	.align		8
        /*0008*/ 	.dword	_$_str_$_2


//--------------------- .text.triton_poi_fused__native_batch_norm_legit_no_training_convolution_relu_7 --------------------------
	.section	.text.triton_poi_fused__native_batch_norm_legit_no_training_convolution_relu_7,"ax",@progbits
	.align	128
        .global         triton_poi_fused__native_batch_norm_legit_no_training_convolution_relu_7
        .type           triton_poi_fused__native_batch_norm_legit_no_training_convolution_relu_7,@function
        .size           triton_poi_fused__native_batch_norm_legit_no_training_convolution_relu_7,(.L_x_1 - triton_poi_fused__native_batch_norm_legit_no_training_convolution_relu_7)
        .other          triton_poi_fused__native_batch_norm_legit_no_training_convolution_relu_7,@"STO_CUDA_ENTRY STV_DEFAULT"
triton_poi_fused__native_batch_norm_legit_no_training_convolution_relu_7:
.text.triton_poi_fused__native_batch_norm_legit_no_training_convolution_relu_7:
[----:B------:R-:W-:Y:S01]  /*0000*/  LDC R1, c[0x0][0x28] ;  /* 0x00000a00ff017b82 */ /* 0x000fe20000000800 */
[----:B------:R-:W1:Y:S01]  /*0010*/  S2R R0, SR_TID.X ;  /* 0x0000000000007919 */ /* 0x000e620000002100 */
[----:B------:R-:W-:-:S06]  /*0020*/  ULDC.64 UR4, c[0x0][0x208] ;  /* 0x0000820000047ab9 */ /* 0x000fcc0000000a00 */
[----:B------:R-:W2:Y:S01]  /*0030*/  LDC.64 R28, c[0x0][0x218] ;  /* 0x00008600ff1c7b82 */ /* 0x000ea20000000a00 */
[----:B------:R-:W3:Y:S07]  /*0040*/  S2R R5, SR_CTAID.X ;  /* 0x0000000000057919 */ /* 0x000eee0000002500 */
[----:B------:R-:W4:Y:S08]  /*0050*/  LDC.64 R26, c[0x0][0x220] ;  /* 0x00008800ff1a7b82 */ /* 0x000f300000000a00 */
[----:B------:R-:W5:Y:S01]  /*0060*/  LDC.64 R22, c[0x0][0x230] ;  /* 0x00008c00ff167b82 */ /* 0x000f620000000a00 */
[----:B-1----:R-:W-:-:S02]  /*0070*/  SHF.L.U32 R0, R0, 0x2, RZ ;  /* 0x0000000200007819 */ /* 0x002fc400000006ff */
[----:B---3--:R-:W-:Y:S02]  /*0080*/  SHF.R.S32.HI R3, RZ, 0x15, R5 ;  /* 0x00000015ff037819 */ /* 0x008fe40000011405 */
[----:B------:R-:W-:Y:S02]  /*0090*/  LOP3.LUT R0, R0, 0x1fc, RZ, 0xc0, !PT ;  /* 0x000001fc00007812 */ /* 0x000fe400078ec0ff */
[----:B------:R-:W-:Y:S02]  /*00a0*/  SGXT R3, R3, 0x1 ;  /* 0x000000010303781a */ /* 0x000fe40000000200 */
[----:B------:R-:W-:Y:S02]  /*00b0*/  LEA R0, R5, R0, 0xa ;  /* 0x0000000005007211 */ /* 0x000fe400078e50ff */
[----:B------:R-:W1:Y:S02]  /*00c0*/  LDC.64 R4, c[0x0][0x228] ;  /* 0x00008a00ff047b82 */ /* 0x000e640000000a00 */
[----:B------:R-:W-:-:S04]  /*00d0*/  LEA.HI R3, R3, R0, RZ, 0x8 ;  /* 0x0000000003037211 */ /* 0x000fc800078f40ff */
[----:B------:R-:W-:Y:S02]  /*00e0*/  SHF.R.S32.HI R9, RZ, 0x8, R3 ;  /* 0x00000008ff097819 */ /* 0x000fe40000011403 */
[----:B------:R-:W-:Y:S02]  /*00f0*/  IADD3 R3, R3, 0x200, RZ ;  /* 0x0000020003037810 */ /* 0x000fe40007ffe0ff */
[----:B------:R-:W-:Y:S02]  /*0100*/  LEA.HI R2, R9, R9, RZ, 0x8 ;  /* 0x0000000909027211 */ /* 0x000fe400078f40ff */
[----:B------:R-:W-:Y:S02]  /*0110*/  SHF.R.S32.HI R3, RZ, 0x8, R3 ;  /* 0x00000008ff037819 */ /* 0x000fe40000011403 */
[----:B------:R-:W-:Y:S02]  /*0120*/  LOP3.LUT R2, R2, 0xffffff00, RZ, 0xc0, !PT ;  /* 0xffffff0002027812 */ /* 0x000fe400078ec0ff */
[----:B------:R-:W-:-:S02]  /*0130*/  LEA.HI R6, R3, R3, RZ, 0x8 ;  /* 0x0000000303067211 */ /* 0x000fc400078f40ff */
[----:B------:R-:W-:Y:S02]  /*0140*/  IADD3 R9, R9, -R2, RZ ;  /* 0x8000000209097210 */ /* 0x000fe40007ffe0ff */
[----:B------:R-:W-:-:S04]  /*0150*/  LOP3.LUT R6, R6, 0xffffff00, RZ, 0xc0, !PT ;  /* 0xffffff0006067812 */ /* 0x000fc800078ec0ff */
[----:B------:R-:W-:Y:S01]  /*0160*/  IADD3 R3, R3, -R6, RZ ;  /* 0x8000000603037210 */ /* 0x000fe20007ffe0ff */
[--C-:B-1----:R-:W-:Y:S01]  /*0170*/  IMAD.WIDE R12, R9, 0x4, R4.reuse ;  /* 0x00000004090c7825 */ /* 0x102fe200078e0204 */
[----:B------:R-:W1:Y:S03]  /*0180*/  LDC.64 R6, c[0x0][0x210] ;  /* 0x00008400ff067b82 */ /* 0x000e660000000a00 */
[----:B------:R-:W-:Y:S01]  /*0190*/  IMAD.WIDE R24, R3, 0x4, R4 ;  /* 0x0000000403187825 */ /* 0x000fe200078e0204 */
[----:B------:R-:W3:Y:S04]  /*01a0*/  LDG.E.EL R21, desc[UR4][R12.64] ;  /* 0x000000040c157981 */ /* 0x000ee8000c2e1900 */
[----:B------:R-:W5:Y:S01]  /*01b0*/  LDC.64 R4, c[0x0][0x238] ;  /* 0x00008e00ff047b82 */ /* 0x000f620000000a00 */
[----:B------:R-:W3:Y:S01]  /*01c0*/  LDG.E.EL R24, desc[UR4][R24.64] ;  /* 0x0000000418187981 */ /* 0x000ee2000c2e1900 */
[----:B--2---:R-:W-:-:S05]  /*01d0*/  IMAD.WIDE R10, R9, 0x4, R28 ;  /* 0x00000004090a7825 */ /* 0x004fca00078e021c */
[----:B------:R4:W2:Y:S01]  /*01e0*/  LDG.E.EL R19, desc[UR4][R10.64] ;  /* 0x000000040a137981 */ /* 0x0008a2000c2e1900 */
[----:B-1----:R-:W-:-:S04]  /*01f0*/  IMAD.WIDE R6, R0, 0x4, R6 ;  /* 0x0000000400067825 */ /* 0x002fc800078e0206 */
[C---:B----4-:R-:W-:Y:S01]  /*0200*/  IMAD.WIDE R10, R9.reuse, 0x4, R26 ;  /* 0x00000004090a7825 */ /* 0x050fe200078e021a */
[----:B------:R-:W2:Y:S04]  /*0210*/  LDG.E.128 R12, desc[UR4][R6.64] ;  /* 0x00000004060c7981 */ /* 0x000ea8000c1e1d00 */
[----:B------:R-:W4:Y:S01]  /*0220*/  LDG.E.EL R18, desc[UR4][R10.64] ;  /* 0x000000040a127981 */ /* 0x000f22000c2e1900 */
[----:B-----5:R-:W-:-:S04]  /*0230*/  IMAD.WIDE R16, R9, 0x4, R22 ;  /* 0x0000000409107825 */ /* 0x020fc800078e0216 */
[----:B0-----:R-:W-:Y:S02]  /*0240*/  IMAD.WIDE R8, R9, 0x4, R4 ;  /* 0x0000000409087825 */ /* 0x001fe400078e0204 */
[----:B------:R-:W5:Y:S02]  /*0250*/  LDG.E.EL R17, desc[UR4][R16.64] ;  /* 0x0000000410117981 */ /* 0x000f64000c2e1900 */
[C---:B------:R-:W-:Y:S02]  /*0260*/  IMAD.WIDE R28, R3.reuse, 0x4, R28 ;  /* 0x00000004031c7825 */ /* 0x040fe400078e021c */
[----:B------:R-:W5:Y:S02]  /*0270*/  LDG.E.EL R20, desc[UR4][R8.64] ;  /* 0x0000000408147981 */ /* 0x000f64000c2e1900 */
[C---:B------:R-:W-:Y:S02]  /*0280*/  IMAD.WIDE R26, R3.reuse, 0x4, R26 ;  /* 0x00000004031a7825 */ /* 0x040fe400078e021a */
[----:B------:R0:W5:Y:S04]  /*0290*/  LDG.E.EL R16, desc[UR4][R28.64] ;  /* 0x000000041c107981 */ /* 0x000168000c2e1900 */
[----:B------:R-:W5:Y:S01]  /*02a0*/  LDG.E.128 R8, desc[UR4][R6.64+0x800] ;  /* 0x0008000406087981 */ /* 0x000f62000c1e1d00 */
[----:B------:R-:W-:-:S03]  /*02b0*/  IMAD.WIDE R4, R3, 0x4, R4 ;  /* 0x0000000403047825 */ /* 0x000fc600078e0204 */
[----:B------:R-:W5:Y:S01]  /*02c0*/  LDG.E.EL R2, desc[UR4][R26.64] ;  /* 0x000000041a027981 */ /* 0x000f62000c2e1900 */
[----:B------:R-:W-:-:S03]  /*02d0*/  IMAD.WIDE R22, R3, 0x4, R22 ;  /* 0x0000000403167825 */ /* 0x000fc600078e0216 */
[----:B------:R-:W5:Y:S04]  /*02e0*/  LDG.E.EL R4, desc[UR4][R4.64] ;  /* 0x0000000404047981 */ /* 0x000f68000c2e1900 */
[----:B------:R1:W5:Y:S01]  /*02f0*/  LDG.E.EL R3, desc[UR4][R22.64] ;  /* 0x0000000416037981 */ /* 0x000362000c2e1900 */
[----:B---3--:R-:W-:Y:S01]  /*0300*/  FADD R21, R21, 9.9999997473787516356e-06 ;  /* 0x3727c5ac15157421 */ /* 0x008fe20000000000 */
[----:B------:R-:W-:-:S03]  /*0310*/  FADD R24, R24, 9.9999997473787516356e-06 ;  /* 0x3727c5ac18187421 */ /* 0x000fc60000000000 */
[----:B------:R-:W3:Y:S08]  /*0320*/  MUFU.SQRT R25, R21 ;  /* 0x0000001500197308 */ /* 0x000ef00000002000 */
[----:B0-----:R-:W0:Y:S01]  /*0330*/  MUFU.SQRT R28, R24 ;  /* 0x00000018001c7308 */ /* 0x001e220000002000 */
[C---:B---3--:R-:W-:Y:S02]  /*0340*/  FSETP.GT.AND P0, PT, R25.reuse, 8.50705917302346158658e+37, PT ;  /* 0x7e8000001900780b */ /* 0x048fe40003f04000 */
[----:B------:R-:W-:-:S02]  /*0350*/  FSETP.GEU.AND P2, PT, R25, 1.175494350822287508e-38, PT ;  /* 0x008000001900780b */ /* 0x000fc40003f4e000 */
[C---:B0-----:R-:W-:Y:S02]  /*0360*/  FSETP.GT.AND P1, PT, R28.reuse, 8.50705917302346158658e+37, PT ;  /* 0x7e8000001c00780b */ /* 0x041fe40003f24000 */
[----:B------:R-:W-:-:S07]  /*0370*/  FSETP.GEU.AND P3, PT, R28, 1.175494350822287508e-38, PT ;  /* 0x008000001c00780b */ /* 0x000fce0003f6e000 */
[----:B------:R-:W-:Y:S01]  /*0380*/  @P0 FMUL R25, R25, 0.25 ;  /* 0x3e80000019190820 */ /* 0x000fe20000400000 */
[----:B------:R-:W-:-:S03]  /*0390*/  HFMA2.MMA R24, -RZ, RZ, 1.625, 0 ;  /* 0x3e800000ff187435 */ /* 0x000fc600000001ff */
[----:B------:R-:W-:Y:S01]  /*03a0*/  @!P2 FMUL R25, R25, 16777216 ;  /* 0x4b8000001919a820 */ /* 0x000fe20000400000 */
[----:B------:R-:W-:-:S04]  /*03b0*/  @P1 FMUL R28, R28, 0.25 ;  /* 0x3e8000001c1c1820 */ /* 0x000fc80000400000 */
[----:B------:R-:W-:Y:S01]  /*03c0*/  @!P3 FMUL R28, R28, 16777216 ;  /* 0x4b8000001c1cb820 */ /* 0x000fe20000400000 */
[----:B------:R-:W0:Y:S01]  /*03d0*/  MUFU.RCP R25, R25 ;  /* 0x0000001900197308 */ /* 0x000e220000001000 */
[----:B-1----:R-:W-:-:S07]  /*03e0*/  FSEL R22, R24, 1, P0 ;  /* 0x3f80000018167808 */ /* 0x002fce0000000000 */
[----:B------:R1:W3:Y:S01]  /*03f0*/  MUFU.RCP R5, R28 ;  /* 0x0000001c00057308 */ /* 0x0002e20000001000 */
[----:B------:R-:W-:Y:S01]  /*0400*/  FSEL R24, R24, 1, P1 ;  /* 0x3f80000018187808 */ /* 0x000fe20000800000 */
[----:B------:R-:W-:Y:S01]  /*0410*/  @!P2 FMUL R22, R22, 16777216 ;  /* 0x4b8000001616a820 */ /* 0x000fe20000400000 */
[--C-:B--2---:R-:W-:Y:S01]  /*0420*/  FADD R13, R13, R19.reuse ;  /* 0x000000130d0d7221 */ /* 0x104fe20000000000 */
[--C-:B------:R-:W-:Y:S01]  /*0430*/  FADD R12, R12, R19.reuse ;  /* 0x000000130c0c7221 */ /* 0x100fe20000000000 */
[--C-:B------:R-:W-:Y:S01]  /*0440*/  FADD R14, R14, R19.reuse ;  /* 0x000000130e0e7221 */ /* 0x100fe20000000000 */
[----:B------:R-:W-:Y:S01]  /*0450*/  @!P3 FMUL R24, R24, 16777216 ;  /* 0x4b8000001818b820 */ /* 0x000fe20000400000 */
[----:B------:R-:W-:Y:S01]  /*0460*/  FADD R15, R15, R19 ;  /* 0x000000130f0f7221 */ /* 0x000fe20000000000 */
[----:B0-----:R-:W-:Y:S01]  /*0470*/  FMUL R21, R25, R22 ;  /* 0x0000001619157220 */ /* 0x001fe20000400000 */
[C---:B----4-:R-:W-:Y:S01]  /*0480*/  FADD R22, -R18.reuse, R12 ;  /* 0x0000000c12167221 */ /* 0x050fe20000000100 */
[C---:B------:R-:W-:Y:S01]  /*0490*/  FADD R26, -R18.reuse, R14 ;  /* 0x0000000e121a7221 */ /* 0x040fe20000000100 */
[C---:B-1----:R-:W-:Y:S01]  /*04a0*/  FADD R28, -R18.reuse, R15 ;  /* 0x0000000f121c7221 */ /* 0x042fe20000000100 */
[----:B---3--:R-:W-:Y:S01]  /*04b0*/  FMUL R5, R5, R24 ;  /* 0x0000001805057220 */ /* 0x008fe20000400000 */
[----:B------:R-:W-:-:S02]  /*04c0*/  FADD R24, -R18, R13 ;  /* 0x0000000d12187221 */ /* 0x000fc40000000100 */
[----:B------:R-:W0:Y:S01]  /*04d0*/  LDC.64 R18, c[0x0][0x240] ;  /* 0x00009000ff127b82 */ /* 0x000e220000000a00 */
[C---:B------:R-:W-:Y:S01]  /*04e0*/  FMUL R27, R21.reuse, R22 ;  /* 0x00000016151b7220 */ /* 0x040fe20000400000 */
[C---:B------:R-:W-:Y:S01]  /*04f0*/  FMUL R24, R21.reuse, R24 ;  /* 0x0000001815187220 */ /* 0x040fe20000400000 */
[C---:B------:R-:W-:Y:S01]  /*0500*/  FMUL R23, R21.reuse, R26 ;  /* 0x0000001a15177220 */ /* 0x040fe20000400000 */
[----:B------:R-:W-:Y:S01]  /*0510*/  FMUL R25, R21, R28 ;  /* 0x0000001c15197220 */ /* 0x000fe20000400000 */
[--C-:B-----5:R-:W-:Y:S01]  /*0520*/  FADD R9, R9, R16.reuse ;  /* 0x0000001009097221 */ /* 0x120fe20000000000 */
[--C-:B------:R-:W-:Y:S01]  /*0530*/  FADD R8, R8, R16.reuse ;  /* 0x0000001008087221 */ /* 0x100fe20000000000 */
[--C-:B------:R-:W-:Y:S01]  /*0540*/  FADD R10, R10, R16.reuse ;  /* 0x000000100a0a7221 */ /* 0x100fe20000000000 */
[----:B------:R-:W-:Y:S01]  /*0550*/  FADD R11, R11, R16 ;  /* 0x000000100b0b7221 */ /* 0x000fe20000000000 */
[C-C-:B------:R-:W-:Y:S01]  /*0560*/  FFMA R22, R17.reuse, R24, R20.reuse ;  /* 0x0000001811167223 */ /* 0x140fe20000000014 */
[C-C-:B------:R-:W-:Y:S01]  /*0570*/  FFMA R21, R17.reuse, R27, R20.reuse ;  /* 0x0000001b11157223 */ /* 0x140fe20000000014 */
[C-C-:B------:R-:W-:Y:S01]  /*0580*/  FFMA R23, R17.reuse, R23, R20.reuse ;  /* 0x0000001711177223 */ /* 0x140fe20000000014 */
[----:B------:R-:W-:Y:S01]  /*0590*/  FFMA R17, R17, R25, R20 ;  /* 0x0000001911117223 */ /* 0x000fe20000000014 */
[C---:B------:R-:W-:Y:S01]  /*05a0*/  FADD R20, -R2.reuse, R9 ;  /* 0x0000000902147221 */ /* 0x040fe20000000100 */
[C---:B------:R-:W-:Y:S01]  /*05b0*/  FADD R16, -R2.reuse, R8 ;  /* 0x0000000802107221 */ /* 0x040fe20000000100 */
[C---:B------:R-:W-:Y:S01]  /*05c0*/  FADD R24, -R2.reuse, R10 ;  /* 0x0000000a02187221 */ /* 0x040fe20000000100 */
[----:B------:R-:W-:Y:S01]  /*05d0*/  FADD R2, -R2, R11 ;  /* 0x0000000b02027221 */ /* 0x000fe20000000100 */
[C---:B------:R-:W-:Y:S01]  /*05e0*/  FMUL R20, R5.reuse, R20 ;  /* 0x0000001405147220 */ /* 0x040fe20000400000 */
[C---:B------:R-:W-:Y:S01]  /*05f0*/  FMUL R29, R5.reuse, R16 ;  /* 0x00000010051d7220 */ /* 0x040fe20000400000 */
[C---:B------:R-:W-:Y:S01]  /*0600*/  FMUL R27, R5.reuse, R24 ;  /* 0x00000018051b7220 */ /* 0x040fe20000400000 */
[----:B------:R-:W-:Y:S01]  /*0610*/  FMUL R25, R5, R2 ;  /* 0x0000000205197220 */ /* 0x000fe20000400000 */
[C-C-:B------:R-:W-:Y:S01]  /*0620*/  FFMA R5, R3.reuse, R20, R4.reuse ;  /* 0x0000001403057223 */ /* 0x140fe20000000004 */
[C-C-:B------:R-:W-:Y:S01]  /*0630*/  FFMA R20, R3.reuse, R29, R4.reuse ;  /* 0x0000001d03147223 */ /* 0x140fe20000000004 */
[C-C-:B------:R-:W-:Y:S01]  /*0640*/  FFMA R24, R3.reuse, R27, R4.reuse ;  /* 0x0000001b03187223 */ /* 0x140fe20000000004 */
[----:B------:R-:W-:Y:S01]  /*0650*/  FFMA R25, R3, R25, R4 ;  /* 0x0000001903197223 */ /* 0x000fe20000000004 */
[----:B------:R-:W-:Y:S01]  /*0660*/  FSETP.GEU.AND P6, PT, R17, RZ, PT ;  /* 0x000000ff1100720b */ /* 0x000fe20003fce000 */
[----:B0-----:R-:W-:Y:S01]  /*0670*/  IMAD.WIDE R2, R0, 0x4, R18 ;  /* 0x0000000400027825 */ /* 0x001fe200078e0212 */
[----:B------:R-:W-:-:S02]  /*0680*/  FSETP.GEU.AND P0, PT, R23, RZ, PT ;  /* 0x000000ff1700720b */ /* 0x000fc40003f0e000 */
[----:B------:R-:W-:Y:S02]  /*0690*/  FSETP.GEU.AND P1, PT, R22, RZ, PT ;  /* 0x000000ff1600720b */ /* 0x000fe40003f2e000 */
[----:B------:R-:W-:Y:S02]  /*06a0*/  FSETP.GEU.AND P2, PT, R21, RZ, PT ;  /* 0x000000ff1500720b */ /* 0x000fe40003f4e000 */
[----:B------:R-:W-:Y:S02]  /*06b0*/  SEL R19, R17, RZ, P6 ;  /* 0x000000ff11137207 */ /* 0x000fe40003000000 */
[----:B------:R-:W-:Y:S02]  /*06c0*/  FSETP.GEU.AND P3, PT, R25, RZ, PT ;  /* 0x000000ff1900720b */ /* 0x000fe40003f6e000 */
[----:B------:R-:W-:Y:S02]  /*06d0*/  FSETP.GEU.AND P4, PT, R24, RZ, PT ;  /* 0x000000ff1800720b */ /* 0x000fe40003f8e000 */
[----:B------:R-:W-:-:S02]  /*06e0*/  FSETP.GEU.AND P5, PT, R5, RZ, PT ;  /* 0x000000ff0500720b */ /* 0x000fc40003fae000 */
[----:B------:R-:W-:Y:S02]  /*06f0*/  FSETP.GEU.AND P6, PT, R20, RZ, PT ;  /* 0x000000ff1400720b */ /* 0x000fe40003fce000 */
[----:B------:R-:W-:Y:S02]  /*0700*/  SEL R18, R23, RZ, P0 ;  /* 0x000000ff17127207 */ /* 0x000fe40000000000 */
[----:B------:R-:W-:Y:S02]  /*0710*/  SEL R17, R22, RZ, P1 ;  /* 0x000000ff16117207 */ /* 0x000fe40000800000 */
[----:B------:R-:W-:Y:S02]  /*0720*/  SEL R16, R21, RZ, P2 ;  /* 0x000000ff15107207 */ /* 0x000fe40001000000 */
[----:B------:R-:W-:Y:S02]  /*0730*/  SEL R23, R25, RZ, P3 ;  /* 0x000000ff19177207 */ /* 0x000fe40001800000 */
[----:B------:R-:W-:-:S02]  /*0740*/  SEL R22, R24, RZ, P4 ;  /* 0x000000ff18167207 */ /* 0x000fc40002000000 */
[----:B------:R-:W-:Y:S02]  /*0750*/  SEL R21, R5, RZ, P5 ;  /* 0x000000ff05157207 */ /* 0x000fe40002800000 */
[----:B------:R-:W-:Y:S01]  /*0760*/  SEL R20, R20, RZ, P6 ;  /* 0x000000ff14147207 */ /* 0x000fe20003000000 */
[----:B------:R-:W-:Y:S04]  /*0770*/  STG.E.128 desc[UR4][R6.64], R12 ;  /* 0x0000000c06007986 */ /* 0x000fe8000c101d04 */
[----:B------:R-:W-:Y:S04]  /*0780*/  STG.E.128 desc[UR4][R6.64+0x800], R8 ;  /* 0x0008000806007986 */ /* 0x000fe8000c101d04 */
[----:B------:R-:W-:Y:S04]  /*0790*/  STG.E.128 desc[UR4][R2.64], R16 ;  /* 0x0000001002007986 */ /* 0x000fe8000c101d04 */
[----:B------:R-:W-:Y:S01]  /*07a0*/  STG.E.128 desc[UR4][R2.64+0x800], R20 ;  /* 0x0008001402007986 */ /* 0x000fe2000c101d04 */
[----:B------:R-:W-:Y:S05]  /*07b0*/  EXIT ;  /* 0x000000000000794d */ /* 0x000fea0003800000 */
.L_x_0:
[----:B------:R-:W-:-:S00]  /*07c0*/  BRA `(.L_x_0) ;  /* 0xfffffffc00fc7947 */ /* 0x000fc0000383ffff */
[----:B------:R-:W-:-:S00]  /*07d0*/  NOP ;  /* 0x0000000000007918 */ /* 0x000fc00000000000 */
        /* <DEDUP_REMOVED lines=10> */
.L_x_1:


//--------------------- .nv.global.init           --------------------------
	.section	.nv.global.init,"aw",@progbits
.nv.global.init:
	.type		_$_str,@object
	.size		_$_str,(_$_str_$_2 - _$_str)
_$_str:
        /*0000*/ 	.byte	0x5f, 0x5f, 0x43, 0x55, 0x44, 0x41, 0x5f, 0x46, 0x54, 0x5a, 0x00
	.type		_$_str_$_2,@object
	.size		_$_str_$_2,(.L_1 - _$_str_$_2)
_$_str_$_2:
        /*000b*/ 	.byte	0x5f, 0x5f, 0x43, 0x55, 0x44, 0x41, 0x5f, 0x50, 0x52, 0x45, 0x43, 0x5f, 0x53, 0x51, 0x52, 0x54
        /*001b*/ 	.byte	0x00
.L_1:


//--------------------- .nv.constant0.triton_poi_fused__native_batch_norm_legit_no_training_convolution_relu_7 --------------------------
	.section	.nv.constant0.triton_poi_fused__native_batch_norm_legit_no_training_convolution_relu_7,"a",@progbits
	.sectionflags	@""
	.align	4
.nv.constant0.triton_poi_fused__native_batch_norm_legit_no_training_convolution_relu_7:
	.zero		588
